//
// Generated by NVIDIA NVVM Compiler
//
// Compiler Build ID: CL-36424714
// Cuda compilation tools, release 13.0, V13.0.88
// Based on NVVM 20.0.0
//

.version 9.0
.target sm_100
.address_size 64

	// .globl	_Z20conv_2d_basic_kernelPKfPfiiS0_i

.visible .entry _Z20conv_2d_basic_kernelPKfPfiiS0_i(
	.param .u64 .ptr .align 1 _Z20conv_2d_basic_kernelPKfPfiiS0_i_param_0,
	.param .u64 .ptr .align 1 _Z20conv_2d_basic_kernelPKfPfiiS0_i_param_1,
	.param .u32 _Z20conv_2d_basic_kernelPKfPfiiS0_i_param_2,
	.param .u32 _Z20conv_2d_basic_kernelPKfPfiiS0_i_param_3,
	.param .u64 .ptr .align 1 _Z20conv_2d_basic_kernelPKfPfiiS0_i_param_4,
	.param .u32 _Z20conv_2d_basic_kernelPKfPfiiS0_i_param_5
)
{
	.reg .pred 	%p<88>;
	.reg .b32 	%r<180>;
	.reg .b32 	%f<90>;
	.reg .b64 	%rd<70>;

	ld.param.u64 	%rd4, [_Z20conv_2d_basic_kernelPKfPfiiS0_i_param_0];
	ld.param.u32 	%r86, [_Z20conv_2d_basic_kernelPKfPfiiS0_i_param_2];
	ld.param.u32 	%r87, [_Z20conv_2d_basic_kernelPKfPfiiS0_i_param_3];
	ld.param.u64 	%rd5, [_Z20conv_2d_basic_kernelPKfPfiiS0_i_param_4];
	ld.param.u32 	%r88, [_Z20conv_2d_basic_kernelPKfPfiiS0_i_param_5];
	cvta.to.global.u64 	%rd1, %rd4;
	cvta.to.global.u64 	%rd2, %rd5;
	mov.u32 	%r89, %ctaid.x;
	mov.u32 	%r90, %ntid.x;
	mov.u32 	%r91, %tid.x;
	mad.lo.s32 	%r1, %r89, %r90, %r91;
	mov.u32 	%r92, %ctaid.y;
	mov.u32 	%r93, %ntid.y;
	mov.u32 	%r94, %tid.y;
	mad.lo.s32 	%r2, %r92, %r93, %r94;
	shl.b32 	%r3, %r88, 1;
	or.b32  	%r4, %r3, 1;
	setp.lt.s32 	%p2, %r88, 0;
	mov.f32 	%f71, 0f00000000;
	@%p2 bra 	$L__BB0_40;
	ld.param.u32 	%r155, [_Z20conv_2d_basic_kernelPKfPfiiS0_i_param_5];
	sub.s32 	%r5, %r2, %r155;
	max.s32 	%r6, %r3, 0;
	shl.b32 	%r96, %r155, 4;
	or.b32  	%r7, %r96, 8;
	add.s32 	%r8, %r5, 3;
	mad.lo.s32 	%r97, %r86, %r5, %r86;
	add.s32 	%r98, %r1, %r97;
	sub.s32 	%r9, %r98, %r155;
	shl.b32 	%r10, %r86, 3;
	add.s32 	%r99, %r5, 2;
	mad.lo.s32 	%r100, %r86, %r99, %r1;
	sub.s32 	%r11, %r100, %r155;
	mad.lo.s32 	%r101, %r86, %r8, %r1;
	sub.s32 	%r12, %r101, %r155;
	add.s32 	%r102, %r5, 4;
	mad.lo.s32 	%r103, %r86, %r102, %r1;
	sub.s32 	%r13, %r103, %r155;
	add.s32 	%r104, %r5, 5;
	mad.lo.s32 	%r105, %r86, %r104, %r1;
	sub.s32 	%r14, %r105, %r155;
	add.s32 	%r106, %r5, 6;
	mad.lo.s32 	%r107, %r86, %r106, %r1;
	sub.s32 	%r15, %r107, %r155;
	add.s32 	%r108, %r5, 7;
	mad.lo.s32 	%r109, %r86, %r108, %r1;
	sub.s32 	%r16, %r109, %r155;
	mov.f32 	%f71, 0f00000000;
	mov.b32 	%r158, 0;
$L__BB0_2:
	ld.param.u32 	%r156, [_Z20conv_2d_basic_kernelPKfPfiiS0_i_param_5];
	setp.lt.s32 	%p3, %r3, 7;
	sub.s32 	%r111, %r1, %r156;
	add.s32 	%r18, %r158, %r111;
	setp.gt.s32 	%p4, %r18, -1;
	setp.lt.s32 	%p5, %r18, %r86;
	and.pred  	%p1, %p4, %p5;
	mov.b32 	%r178, 0;
	@%p3 bra 	$L__BB0_21;
	ld.param.u32 	%r157, [_Z20conv_2d_basic_kernelPKfPfiiS0_i_param_5];
	add.s32 	%r112, %r6, 1;
	and.b32  	%r113, %r112, 2147483640;
	neg.s32 	%r176, %r113;
	mad.lo.s32 	%r175, %r157, 14, %r158;
	mad.lo.s32 	%r174, %r157, 12, %r158;
	mad.lo.s32 	%r173, %r157, 10, %r158;
	shl.b32 	%r114, %r157, 3;
	add.s32 	%r172, %r114, %r158;
	mad.lo.s32 	%r171, %r157, 6, %r158;
	shl.b32 	%r115, %r157, 2;
	add.s32 	%r170, %r115, %r158;
	add.s32 	%r169, %r3, %r158;
	add.s32 	%r168, %r158, 3;
	add.s32 	%r166, %r9, %r158;
	add.s32 	%r165, %r11, %r158;
	add.s32 	%r164, %r12, %r158;
	add.s32 	%r163, %r13, %r158;
	add.s32 	%r162, %r14, %r158;
	add.s32 	%r161, %r15, %r158;
	add.s32 	%r160, %r16, %r158;
	mad.lo.s32 	%r116, %r86, %r5, %r1;
	sub.s32 	%r117, %r116, %r157;
	add.s32 	%r159, %r117, %r158;
	mov.u32 	%r167, %r8;
$L__BB0_4:
	.pragma "nounroll";
	add.s32 	%r118, %r167, -3;
	setp.gt.s32 	%p6, %r118, -1;
	setp.lt.s32 	%p7, %r118, %r87;
	and.pred  	%p8, %p6, %p7;
	and.pred  	%p9, %p1, %p8;
	not.pred 	%p10, %p9;
	@%p10 bra 	$L__BB0_6;
	add.s32 	%r119, %r168, -3;
	mul.wide.u32 	%rd6, %r119, 4;
	add.s64 	%rd7, %rd2, %rd6;
	ld.global.f32 	%f39, [%rd7];
	mul.wide.s32 	%rd8, %r159, 4;
	add.s64 	%rd9, %rd1, %rd8;
	ld.global.f32 	%f40, [%rd9];
	fma.rn.f32 	%f71, %f39, %f40, %f71;
$L__BB0_6:
	add.s32 	%r120, %r167, -2;
	setp.gt.s32 	%p11, %r120, -1;
	setp.lt.s32 	%p12, %r120, %r87;
	and.pred  	%p13, %p11, %p12;
	and.pred  	%p14, %p1, %p13;
	not.pred 	%p15, %p14;
	@%p15 bra 	$L__BB0_8;
	add.s32 	%r121, %r169, 1;
	mul.wide.u32 	%rd10, %r121, 4;
	add.s64 	%rd11, %rd2, %rd10;
	ld.global.f32 	%f41, [%rd11];
	mul.wide.s32 	%rd12, %r166, 4;
	add.s64 	%rd13, %rd1, %rd12;
	ld.global.f32 	%f42, [%rd13];
	fma.rn.f32 	%f71, %f41, %f42, %f71;
$L__BB0_8:
	add.s32 	%r122, %r167, -1;
	setp.gt.s32 	%p16, %r122, -1;
	setp.lt.s32 	%p17, %r122, %r87;
	and.pred  	%p18, %p16, %p17;
	and.pred  	%p19, %p1, %p18;
	not.pred 	%p20, %p19;
	@%p20 bra 	$L__BB0_10;
	add.s32 	%r123, %r170, 2;
	mul.wide.u32 	%rd14, %r123, 4;
	add.s64 	%rd15, %rd2, %rd14;
	ld.global.f32 	%f43, [%rd15];
	mul.wide.s32 	%rd16, %r165, 4;
	add.s64 	%rd17, %rd1, %rd16;
	ld.global.f32 	%f44, [%rd17];
	fma.rn.f32 	%f71, %f43, %f44, %f71;
$L__BB0_10:
	setp.gt.s32 	%p21, %r167, -1;
	setp.lt.s32 	%p22, %r167, %r87;
	and.pred  	%p23, %p21, %p22;
	and.pred  	%p24, %p1, %p23;
	not.pred 	%p25, %p24;
	@%p25 bra 	$L__BB0_12;
	add.s32 	%r124, %r171, 3;
	mul.wide.u32 	%rd18, %r124, 4;
	add.s64 	%rd19, %rd2, %rd18;
	ld.global.f32 	%f45, [%rd19];
	mul.wide.s32 	%rd20, %r164, 4;
	add.s64 	%rd21, %rd1, %rd20;
	ld.global.f32 	%f46, [%rd21];
	fma.rn.f32 	%f71, %f45, %f46, %f71;
$L__BB0_12:
	add.s32 	%r125, %r167, 1;
	setp.gt.s32 	%p26, %r125, -1;
	setp.lt.s32 	%p27, %r125, %r87;
	and.pred  	%p28, %p26, %p27;
	and.pred  	%p29, %p1, %p28;
	not.pred 	%p30, %p29;
	@%p30 bra 	$L__BB0_14;
	add.s32 	%r126, %r172, 4;
	mul.wide.u32 	%rd22, %r126, 4;
	add.s64 	%rd23, %rd2, %rd22;
	ld.global.f32 	%f47, [%rd23];
	mul.wide.s32 	%rd24, %r163, 4;
	add.s64 	%rd25, %rd1, %rd24;
	ld.global.f32 	%f48, [%rd25];
	fma.rn.f32 	%f71, %f47, %f48, %f71;
$L__BB0_14:
	add.s32 	%r127, %r167, 2;
	setp.gt.s32 	%p31, %r127, -1;
	setp.lt.s32 	%p32, %r127, %r87;
	and.pred  	%p33, %p31, %p32;
	and.pred  	%p34, %p1, %p33;
	not.pred 	%p35, %p34;
	@%p35 bra 	$L__BB0_16;
	add.s32 	%r128, %r173, 5;
	mul.wide.u32 	%rd26, %r128, 4;
	add.s64 	%rd27, %rd2, %rd26;
	ld.global.f32 	%f49, [%rd27];
	mul.wide.s32 	%rd28, %r162, 4;
	add.s64 	%rd29, %rd1, %rd28;
	ld.global.f32 	%f50, [%rd29];
	fma.rn.f32 	%f71, %f49, %f50, %f71;
$L__BB0_16:
	add.s32 	%r129, %r167, 3;
	setp.gt.s32 	%p36, %r129, -1;
	setp.lt.s32 	%p37, %r129, %r87;
	and.pred  	%p38, %p36, %p37;
	and.pred  	%p39, %p1, %p38;
	not.pred 	%p40, %p39;
	@%p40 bra 	$L__BB0_18;
	add.s32 	%r130, %r174, 6;
	mul.wide.u32 	%rd30, %r130, 4;
	add.s64 	%rd31, %rd2, %rd30;
	ld.global.f32 	%f51, [%rd31];
	mul.wide.s32 	%rd32, %r161, 4;
	add.s64 	%rd33, %rd1, %rd32;
	ld.global.f32 	%f52, [%rd33];
	fma.rn.f32 	%f71, %f51, %f52, %f71;
$L__BB0_18:
	add.s32 	%r131, %r167, 4;
	setp.gt.s32 	%p41, %r131, -1;
	setp.lt.s32 	%p42, %r131, %r87;
	and.pred  	%p43, %p41, %p42;
	and.pred  	%p44, %p1, %p43;
	not.pred 	%p45, %p44;
	@%p45 bra 	$L__BB0_20;
	add.s32 	%r132, %r175, 7;
	mul.wide.u32 	%rd34, %r132, 4;
	add.s64 	%rd35, %rd2, %rd34;
	ld.global.f32 	%f53, [%rd35];
	mul.wide.s32 	%rd36, %r160, 4;
	add.s64 	%rd37, %rd1, %rd36;
	ld.global.f32 	%f54, [%rd37];
	fma.rn.f32 	%f71, %f53, %f54, %f71;
$L__BB0_20:
	add.s32 	%r133, %r6, 1;
	and.b32  	%r178, %r133, 2147483640;
	add.s32 	%r176, %r176, 8;
	add.s32 	%r175, %r175, %r7;
	add.s32 	%r174, %r174, %r7;
	add.s32 	%r173, %r173, %r7;
	add.s32 	%r172, %r172, %r7;
	add.s32 	%r171, %r171, %r7;
	add.s32 	%r170, %r170, %r7;
	add.s32 	%r169, %r169, %r7;
	add.s32 	%r168, %r168, %r7;
	add.s32 	%r167, %r167, 8;
	add.s32 	%r166, %r166, %r10;
	add.s32 	%r165, %r165, %r10;
	add.s32 	%r164, %r164, %r10;
	add.s32 	%r163, %r163, %r10;
	add.s32 	%r162, %r162, %r10;
	add.s32 	%r161, %r161, %r10;
	add.s32 	%r160, %r160, %r10;
	add.s32 	%r159, %r159, %r10;
	setp.ne.s32 	%p46, %r176, 0;
	@%p46 bra 	$L__BB0_4;
$L__BB0_21:
	and.b32  	%r134, %r6, 6;
	setp.lt.u32 	%p47, %r134, 3;
	@%p47 bra 	$L__BB0_31;
	add.s32 	%r74, %r178, %r5;
	setp.gt.s32 	%p48, %r74, -1;
	setp.lt.s32 	%p49, %r74, %r87;
	and.pred  	%p50, %p48, %p49;
	and.pred  	%p52, %p1, %p50;
	not.pred 	%p53, %p52;
	@%p53 bra 	$L__BB0_24;
	mad.lo.s32 	%r135, %r178, %r4, %r158;
	mul.wide.u32 	%rd38, %r135, 4;
	add.s64 	%rd39, %rd2, %rd38;
	ld.global.f32 	%f55, [%rd39];
	mad.lo.s32 	%r136, %r74, %r86, %r18;
	mul.wide.s32 	%rd40, %r136, 4;
	add.s64 	%rd41, %rd1, %rd40;
	ld.global.f32 	%f56, [%rd41];
	fma.rn.f32 	%f71, %f55, %f56, %f71;
$L__BB0_24:
	add.s32 	%r75, %r74, 1;
	setp.gt.s32 	%p54, %r75, -1;
	setp.lt.s32 	%p55, %r75, %r87;
	and.pred  	%p56, %p54, %p55;
	and.pred  	%p57, %p1, %p56;
	not.pred 	%p58, %p57;
	@%p58 bra 	$L__BB0_26;
	mad.lo.s32 	%r137, %r4, %r178, %r4;
	add.s32 	%r138, %r137, %r158;
	mul.wide.u32 	%rd42, %r138, 4;
	add.s64 	%rd43, %rd2, %rd42;
	ld.global.f32 	%f57, [%rd43];
	mad.lo.s32 	%r139, %r75, %r86, %r18;
	mul.wide.s32 	%rd44, %r139, 4;
	add.s64 	%rd45, %rd1, %rd44;
	ld.global.f32 	%f58, [%rd45];
	fma.rn.f32 	%f71, %f57, %f58, %f71;
$L__BB0_26:
	add.s32 	%r76, %r74, 2;
	setp.gt.s32 	%p59, %r76, -1;
	setp.lt.s32 	%p60, %r76, %r87;
	and.pred  	%p61, %p59, %p60;
	and.pred  	%p62, %p1, %p61;
	not.pred 	%p63, %p62;
	@%p63 bra 	$L__BB0_28;
	add.s32 	%r140, %r178, 2;
	mad.lo.s32 	%r141, %r140, %r4, %r158;
	mul.wide.u32 	%rd46, %r141, 4;
	add.s64 	%rd47, %rd2, %rd46;
	ld.global.f32 	%f59, [%rd47];
	mad.lo.s32 	%r142, %r76, %r86, %r18;
	mul.wide.s32 	%rd48, %r142, 4;
	add.s64 	%rd49, %rd1, %rd48;
	ld.global.f32 	%f60, [%rd49];
	fma.rn.f32 	%f71, %f59, %f60, %f71;
$L__BB0_28:
	add.s32 	%r77, %r74, 3;
	setp.gt.s32 	%p64, %r77, -1;
	setp.lt.s32 	%p65, %r77, %r87;
	and.pred  	%p66, %p64, %p65;
	and.pred  	%p67, %p1, %p66;
	not.pred 	%p68, %p67;
	@%p68 bra 	$L__BB0_30;
	add.s32 	%r143, %r178, 3;
	mad.lo.s32 	%r144, %r143, %r4, %r158;
	mul.wide.u32 	%rd50, %r144, 4;
	add.s64 	%rd51, %rd2, %rd50;
	ld.global.f32 	%f61, [%rd51];
	mad.lo.s32 	%r145, %r77, %r86, %r18;
	mul.wide.s32 	%rd52, %r145, 4;
	add.s64 	%rd53, %rd1, %rd52;
	ld.global.f32 	%f62, [%rd53];
	fma.rn.f32 	%f71, %f61, %f62, %f71;
$L__BB0_30:
	add.s32 	%r178, %r178, 4;
$L__BB0_31:
	and.b32  	%r146, %r6, 2;
	setp.eq.s32 	%p69, %r146, 0;
	@%p69 bra 	$L__BB0_37;
	add.s32 	%r80, %r178, %r5;
	setp.gt.s32 	%p70, %r80, -1;
	setp.lt.s32 	%p71, %r80, %r87;
	and.pred  	%p72, %p70, %p71;
	and.pred  	%p74, %p1, %p72;
	not.pred 	%p75, %p74;
	@%p75 bra 	$L__BB0_34;
	mad.lo.s32 	%r147, %r178, %r4, %r158;
	mul.wide.u32 	%rd54, %r147, 4;
	add.s64 	%rd55, %rd2, %rd54;
	ld.global.f32 	%f63, [%rd55];
	mad.lo.s32 	%r148, %r80, %r86, %r18;
	mul.wide.s32 	%rd56, %r148, 4;
	add.s64 	%rd57, %rd1, %rd56;
	ld.global.f32 	%f64, [%rd57];
	fma.rn.f32 	%f71, %f63, %f64, %f71;
$L__BB0_34:
	add.s32 	%r81, %r80, 1;
	setp.gt.s32 	%p76, %r81, -1;
	setp.lt.s32 	%p77, %r81, %r87;
	and.pred  	%p78, %p76, %p77;
	and.pred  	%p79, %p1, %p78;
	not.pred 	%p80, %p79;
	@%p80 bra 	$L__BB0_36;
	mad.lo.s32 	%r149, %r4, %r178, %r4;
	add.s32 	%r150, %r149, %r158;
	mul.wide.u32 	%rd58, %r150, 4;
	add.s64 	%rd59, %rd2, %rd58;
	ld.global.f32 	%f65, [%rd59];
	mad.lo.s32 	%r151, %r81, %r86, %r18;
	mul.wide.s32 	%rd60, %r151, 4;
	add.s64 	%rd61, %rd1, %rd60;
	ld.global.f32 	%f66, [%rd61];
	fma.rn.f32 	%f71, %f65, %f66, %f71;
$L__BB0_36:
	add.s32 	%r178, %r178, 2;
$L__BB0_37:
	add.s32 	%r84, %r178, %r5;
	setp.gt.s32 	%p81, %r84, -1;
	setp.lt.s32 	%p82, %r84, %r87;
	and.pred  	%p83, %p81, %p82;
	and.pred  	%p85, %p1, %p83;
	not.pred 	%p86, %p85;
	@%p86 bra 	$L__BB0_39;
	mad.lo.s32 	%r152, %r178, %r4, %r158;
	mul.wide.u32 	%rd62, %r152, 4;
	add.s64 	%rd63, %rd2, %rd62;
	ld.global.f32 	%f67, [%rd63];
	mad.lo.s32 	%r153, %r84, %r86, %r18;
	mul.wide.s32 	%rd64, %r153, 4;
	add.s64 	%rd65, %rd1, %rd64;
	ld.global.f32 	%f68, [%rd65];
	fma.rn.f32 	%f71, %f67, %f68, %f71;
$L__BB0_39:
	add.s32 	%r85, %r158, 1;
	setp.ne.s32 	%p87, %r158, %r6;
	mov.u32 	%r158, %r85;
	@%p87 bra 	$L__BB0_2;
$L__BB0_40:
	ld.param.u64 	%rd69, [_Z20conv_2d_basic_kernelPKfPfiiS0_i_param_1];
	cvta.to.global.u64 	%rd66, %rd69;
	mad.lo.s32 	%r154, %r86, %r2, %r1;
	mul.wide.s32 	%rd67, %r154, 4;
	add.s64 	%rd68, %rd66, %rd67;
	st.global.f32 	[%rd68], %f71;
	ret;

}


// ===== COMPILED SASS (sm_100) =====

	.target	sm_100

	.elftype	@"ET_EXEC"


//--------------------- .note.nv.tkinfo           --------------------------
	.section	.note.nv.tkinfo,"",@"SHT_NOTE"
	.sectionflags	@"SHF_NOTE_NV_TKINFO"
	.tkinfo
        /*0018*/ 	.word	0x00000002
        /*0030*/ 	.string	""
        /*0030*/ 	.string	"ptxas"
        /*0030*/ 	.string	"Cuda compilation tools, release 13.0, V13.0.88"
        /*0030*/ 	.string	"Build cuda_13.0.r13.0/compiler.36424714_0"
        /*0030*/ 	.string	"-arch sm_100 -m 64 "



//--------------------- .note.nv.cuinfo           --------------------------
	.section	.note.nv.cuinfo,"",@"SHT_NOTE"
	.sectionflags	@"SHF_NOTE_NV_CUINFO"
        /*0018*/ 	.short	0x0002
        /*001a*/ 	.short	0x0064
        /*001c*/ 	.short	0x0082
	.zero		2


//--------------------- .nv.info                  --------------------------
	.section	.nv.info,"",@"SHT_CUDA_INFO"
	.align	4


	//----- nvinfo : EIATTR_REGCOUNT
	.align		4
        /*0000*/ 	.byte	0x04, 0x2f
        /*0002*/ 	.short	(.L_1 - .L_0)
	.align		4
.L_0:
        /*0004*/ 	.word	index@(_Z20conv_2d_basic_kernelPKfPfiiS0_i)
        /*0008*/ 	.word	0x00000020


	//----- nvinfo : EIATTR_FRAME_SIZE
	.align		4
.L_1:
        /*000c*/ 	.byte	0x04, 0x11
        /*000e*/ 	.short	(.L_3 - .L_2)
	.align		4
.L_2:
        /*0010*/ 	.word	index@(_Z20conv_2d_basic_kernelPKfPfiiS0_i)
        /*0014*/ 	.word	0x00000000


	//----- nvinfo : EIATTR_MIN_STACK_SIZE
	.align		4
.L_3:
        /*0018*/ 	.byte	0x04, 0x12
        /*001a*/ 	.short	(.L_5 - .L_4)
	.align		4
.L_4:
        /*001c*/ 	.word	index@(_Z20conv_2d_basic_kernelPKfPfiiS0_i)
        /*0020*/ 	.word	0x00000000
.L_5:


//--------------------- .nv.compat                --------------------------
	.section	.nv.compat,"",@"SHT_CUDA_COMPAT_INFO"
	.align	4
        /*0000*/ 	.byte	0x02, 0x09, 0x00, 0x00, 0x02, 0x02, 0x01, 0x00, 0x02, 0x05, 0x05, 0x00, 0x03, 0x07, 0x01, 0x01
        /*0010*/ 	.byte	0x02, 0x03, 0x00, 0x00, 0x02, 0x06, 0x01, 0x00, 0x04, 0x0b, 0x08, 0x00, 0x09, 0x00, 0x00, 0x00
        /*0020*/ 	.byte	0x00, 0x00, 0x00, 0x00


//--------------------- .nv.info._Z20conv_2d_basic_kernelPKfPfiiS0_i --------------------------
	.section	.nv.info._Z20conv_2d_basic_kernelPKfPfiiS0_i,"",@"SHT_CUDA_INFO"
	.sectionflags	@""
	.align	4


	//----- nvinfo : EIATTR_CUDA_API_VERSION
	.align		4
        /*0000*/ 	.byte	0x04, 0x37
        /*0002*/ 	.short	(.L_7 - .L_6)
.L_6:
        /*0004*/ 	.word	0x00000082


	//----- nvinfo : EIATTR_KPARAM_INFO
	.align		4
.L_7:
        /*0008*/ 	.byte	0x04, 0x17
        /*000a*/ 	.short	(.L_9 - .L_8)
.L_8:
        /*000c*/ 	.word	0x00000000
        /*0010*/ 	.short	0x0005
        /*0012*/ 	.short	0x0020
        /*0014*/ 	.byte	0x00, 0xf0, 0x11, 0x00


	//----- nvinfo : EIATTR_KPARAM_INFO
	.align		4
.L_9:
        /*0018*/ 	.byte	0x04, 0x17
        /*001a*/ 	.short	(.L_11 - .L_10)
.L_10:
        /*001c*/ 	.word	0x00000000
        /*0020*/ 	.short	0x0004
        /*0022*/ 	.short	0x0018
        /*0024*/ 	.byte	0x00, 0xf5, 0x21, 0x00


	//----- nvinfo : EIATTR_KPARAM_INFO
	.align		4
.L_11:
        /*0028*/ 	.byte	0x04, 0x17
        /*002a*/ 	.short	(.L_13 - .L_12)
.L_12:
        /*002c*/ 	.word	0x00000000
        /*0030*/ 	.short	0x0003
        /*0032*/ 	.short	0x0014
        /*0034*/ 	.byte	0x00, 0xf0, 0x11, 0x00


	//----- nvinfo : EIATTR_KPARAM_INFO
	.align		4
.L_13:
        /*0038*/ 	.byte	0x04, 0x17
        /*003a*/ 	.short	(.L_15 - .L_14)
.L_14:
        /*003c*/ 	.word	0x00000000
        /*0040*/ 	.short	0x0002
        /*0042*/ 	.short	0x0010
        /*0044*/ 	.byte	0x00, 0xf0, 0x11, 0x00


	//----- nvinfo : EIATTR_KPARAM_INFO
	.align		4
.L_15:
        /*0048*/ 	.byte	0x04, 0x17
        /*004a*/ 	.short	(.L_17 - .L_16)
.L_16:
        /*004c*/ 	.word	0x00000000
        /*0050*/ 	.short	0x0001
        /*0052*/ 	.short	0x0008
        /*0054*/ 	.byte	0x00, 0xf5, 0x21, 0x00


	//----- nvinfo : EIATTR_KPARAM_INFO
	.align		4
.L_17:
        /*0058*/ 	.byte	0x04, 0x17
        /*005a*/ 	.short	(.L_19 - .L_18)
.L_18:
        /*005c*/ 	.word	0x00000000
        /*0060*/ 	.short	0x0000
        /*0062*/ 	.short	0x0000
        /*0064*/ 	.byte	0x00, 0xf5, 0x21, 0x00


	//----- nvinfo : EIATTR_SPARSE_MMA_MASK
	.align		4
.L_19:
        /*0068*/ 	.byte	0x03, 0x50
        /*006a*/ 	.short	0x0000


	//----- nvinfo : EIATTR_MAXREG_COUNT
	.align		4
        /*006c*/ 	.byte	0x03, 0x1b
        /*006e*/ 	.short	0x00ff


	//----- nvinfo : EIATTR_MERCURY_ISA_VERSION
	.align		4
        /*0070*/ 	.byte	0x03, 0x5f
        /*0072*/ 	.short	0x0101


	//----- nvinfo : EIATTR_VRC_CTA_INIT_COUNT
	.align		4
        /*0074*/ 	.byte	0x02, 0x4a
	.zero		1
	.zero		1


	//----- nvinfo : EIATTR_EXIT_INSTR_OFFSETS
	.align		4
        /*0078*/ 	.byte	0x04, 0x1c
        /*007a*/ 	.short	(.L_21 - .L_20)


	//   ....[0]....
.L_20:
        /*007c*/ 	.word	0x00001380


	//----- nvinfo : EIATTR_CRS_STACK_SIZE
	.align		4
.L_21:
        /*0080*/ 	.byte	0x04, 0x1e
        /*0082*/ 	.short	(.L_23 - .L_22)
.L_22:
        /*0084*/ 	.word	0x00000000


	//----- nvinfo : EIATTR_CBANK_PARAM_SIZE
	.align		4
.L_23:
        /*0088*/ 	.byte	0x03, 0x19
        /*008a*/ 	.short	0x0024


	//----- nvinfo : EIATTR_PARAM_CBANK
	.align		4
        /*008c*/ 	.byte	0x04, 0x0a
        /*008e*/ 	.short	(.L_25 - .L_24)
	.align		4
.L_24:
        /*0090*/ 	.word	index@(.nv.constant0._Z20conv_2d_basic_kernelPKfPfiiS0_i)
        /*0094*/ 	.short	0x0380
        /*0096*/ 	.short	0x0024


	//----- nvinfo : EIATTR_SW_WAR
	.align		4
.L_25:
        /*0098*/ 	.byte	0x04, 0x36
        /*009a*/ 	.short	(.L_27 - .L_26)
.L_26:
        /*009c*/ 	.word	0x00000008
.L_27:


//--------------------- .nv.callgraph             --------------------------
	.section	.nv.callgraph,"",@"SHT_CUDA_CALLGRAPH"
	.align	4
	.sectionentsize	8
	.align		4
        /*0000*/ 	.word	0x00000000
	.align		4
        /*0004*/ 	.word	0xffffffff
	.align		4
        /*0008*/ 	.word	0x00000000
	.align		4
        /*000c*/ 	.word	0xfffffffe
	.align		4
        /*0010*/ 	.word	0x00000000
	.align		4
        /*0014*/ 	.word	0xfffffffd
	.align		4
        /*0018*/ 	.word	0x00000000
	.align		4
        /*001c*/ 	.word	0xfffffffc


//--------------------- .text._Z20conv_2d_basic_kernelPKfPfiiS0_i --------------------------
	.section	.text._Z20conv_2d_basic_kernelPKfPfiiS0_i,"ax",@progbits
	.align	128
        .global         _Z20conv_2d_basic_kernelPKfPfiiS0_i
        .type           _Z20conv_2d_basic_kernelPKfPfiiS0_i,@function
        .size           _Z20conv_2d_basic_kernelPKfPfiiS0_i,(.L_x_9 - _Z20conv_2d_basic_kernelPKfPfiiS0_i)
        .other          _Z20conv_2d_basic_kernelPKfPfiiS0_i,@"STO_CUDA_ENTRY STV_DEFAULT"
_Z20conv_2d_basic_kernelPKfPfiiS0_i:
.text._Z20conv_2d_basic_kernelPKfPfiiS0_i:
[----:B------:R-:W-:Y:S01]  /*0000*/  LDC R1, c[0x0][0x37c] ;  /* 0x0000df00ff017b82 */ /* 0x000fe20000000800 */
[----:B------:R-:W0:Y:S01]  /*0010*/  S2R R3, SR_TID.X ;  /* 0x0000000000037919 */ /* 0x000e220000002100 */
[----:B------:R-:W1:Y:S06]  /*0020*/  LDCU UR4, c[0x0][0x3a0] ;  /* 0x00007400ff0477ac */ /* 0x000e6c0008000800 */
[----:B------:R-:W0:Y:S01]  /*0030*/  S2UR UR5, SR_CTAID.X ;  /* 0x00000000000579c3 */ /* 0x000e220000002500 */
[----:B------:R-:W2:Y:S01]  /*0040*/  S2R R5, SR_TID.Y ;  /* 0x0000000000057919 */ /* 0x000ea20000002200 */
[----:B------:R-:W3:Y:S06]  /*0050*/  LDCU.64 UR6, c[0x0][0x358] ;  /* 0x00006b00ff0677ac */ /* 0x000eec0008000a00 */
[----:B------:R-:W0:Y:S08]  /*0060*/  LDC R0, c[0x0][0x360] ;  /* 0x0000d800ff007b82 */ /* 0x000e300000000800 */
[----:B------:R-:W2:Y:S01]  /*0070*/  S2UR UR8, SR_CTAID.Y ;  /* 0x00000000000879c3 */ /* 0x000ea20000002600 */
[----:B-1----:R-:W-:-:S07]  /*0080*/  UISETP.GE.AND UP0, UPT, UR4, URZ, UPT ;  /* 0x000000ff0400728c */ /* 0x002fce000bf06270 */
[----:B------:R-:W2:Y:S01]  /*0090*/  LDC R2, c[0x0][0x364] ;  /* 0x0000d900ff027b82 */ /* 0x000ea20000000800 */
[----:B0-----:R-:W-:Y:S02]  /*00a0*/  IMAD R0, R0, UR5, R3 ;  /* 0x0000000500007c24 */ /* 0x001fe4000f8e0203 */
[----:B--2---:R-:W-:Y:S02]  /*00b0*/  IMAD R3, R2, UR8, R5 ;  /* 0x0000000802037c24 */ /* 0x004fe4000f8e0205 */
[----:B------:R-:W-:Y:S01]  /*00c0*/  HFMA2 R2, -RZ, RZ, 0, 0 ;  /* 0x00000000ff027431 */ /* 0x000fe200000001ff */
[----:B---3--:R-:W-:Y:S06]  /*00d0*/  BRA.U !UP0, `(.L_x_0) ;  /* 0x0000001108947547 */ /* 0x008fec000b800000 */
[----:B------:R-:W-:Y:S01]  /*00e0*/  IMAD.MOV.U32 R2, RZ, RZ, RZ ;  /* 0x000000ffff027224 */ /* 0x000fe200078e00ff */
[----:B------:R-:W-:Y:S01]  /*00f0*/  MOV R5, RZ ;  /* 0x000000ff00057202 */ /* 0x000fe20000000f00 */
[----:B------:R-:W-:-:S12]  /*0100*/  ULEA UR4, UR4, 0x8, 0x4 ;  /* 0x0000000804047891 */ /* 0x000fd8000f8e20ff */
.L_x_7:
[----:B------:R-:W0:Y:S01]  /*0110*/  LDCU UR8, c[0x0][0x3a0] ;  /* 0x00007400ff0877ac */ /* 0x000e220008000800 */
[----:B------:R-:W1:Y:S01]  /*0120*/  LDC R6, c[0x0][0x3a0] ;  /* 0x0000e800ff067b82 */ /* 0x000e620000000800 */
[----:B------:R-:W-:Y:S01]  /*0130*/  MOV R22, RZ ;  /* 0x000000ff00167202 */ /* 0x000fe20000000f00 */
[----:B------:R-:W2:Y:S01]  /*0140*/  LDCU UR5, c[0x0][0x390] ;  /* 0x00007200ff0577ac */ /* 0x000ea20008000800 */
[----:B0-----:R-:W-:-:S04]  /*0150*/  USHF.L.U32 UR9, UR8, 0x1, URZ ;  /* 0x0000000108097899 */ /* 0x001fc800080006ff */
[----:B------:R-:W-:Y:S01]  /*0160*/  UISETP.GE.AND UP0, UPT, UR9, 0x7, UPT ;  /* 0x000000070900788c */ /* 0x000fe2000bf06270 */
[----:B--2---:R-:W-:Y:S01]  /*0170*/  IMAD.U32 R29, RZ, RZ, UR5 ;  /* 0x00000005ff1d7e24 */ /* 0x004fe2000f8e00ff */
[----:B-1----:R-:W-:-:S04]  /*0180*/  IADD3 R4, PT, PT, R5, -R6, R0 ;  /* 0x8000000605047210 */ /* 0x002fc80007ffe000 */
[----:B------:R-:W-:-:S04]  /*0190*/  ISETP.GE.AND P0, PT, R4, R29, PT ;  /* 0x0000001d0400720c */ /* 0x000fc80003f06270 */
[----:B------:R-:W-:Y:S01]  /*01a0*/  ISETP.GT.AND P0, PT, R4, -0x1, !P0 ;  /* 0xffffffff0400780c */ /* 0x000fe20004704270 */
[----:B------:R-:W-:-:S12]  /*01b0*/  BRA.U !UP0, `(.L_x_1) ;  /* 0x0000000908847547 */ /* 0x000fd8000b800000 */
[----:B------:R-:W0:Y:S01]  /*01c0*/  LDC R15, c[0x0][0x390] ;  /* 0x0000e400ff0f7b82 */ /* 0x000e220000000800 */
[----:B------:R-:W-:Y:S01]  /*01d0*/  VIADD R14, R3, -UR8 ;  /* 0x80000008030e7c36 */ /* 0x000fe20008000000 */
[C---:B------:R-:W-:Y:S01]  /*01e0*/  LEA R12, R6.reuse, R5, 0x3 ;  /* 0x00000005060c7211 */ /* 0x040fe200078e18ff */
[--C-:B------:R-:W-:Y:S01]  /*01f0*/  IMAD R7, R6, 0xe, R5.reuse ;  /* 0x0000000e06077824 */ /* 0x100fe200078e0205 */
[----:B------:R-:W-:Y:S01]  /*0200*/  VIMNMX R18, PT, PT, RZ, UR9, !PT ;  /* 0x00000009ff127c48 */ /* 0x000fe2000ffe0100 */
[C---:B------:R-:W-:Y:S01]  /*0210*/  IMAD R4, R14.reuse, R29, R0 ;  /* 0x0000001d0e047224 */ /* 0x040fe200078e0200 */
[----:B------:R-:W-:Y:S01]  /*0220*/  IADD3 R22, PT, PT, R14, 0x6, RZ ;  /* 0x000000060e167810 */ /* 0x000fe20007ffe0ff */
[--C-:B------:R-:W-:Y:S01]  /*0230*/  IMAD R8, R6, 0xc, R5.reuse ;  /* 0x0000000c06087824 */ /* 0x100fe200078e0205 */
[----:B------:R-:W-:Y:S01]  /*0240*/  IADD3 R26, PT, PT, R14, 0x7, RZ ;  /* 0x000000070e1a7810 */ /* 0x000fe20007ffe0ff */
[C-C-:B------:R-:W-:Y:S01]  /*0250*/  IMAD R9, R6.reuse, 0xa, R5.reuse ;  /* 0x0000000a06097824 */ /* 0x140fe200078e0205 */
[C---:B------:R-:W-:Y:S01]  /*0260*/  IADD3 R11, PT, PT, R5.reuse, -R6, R4 ;  /* 0x80000006050b7210 */ /* 0x040fe20007ffe004 */
[--C-:B------:R-:W-:Y:S01]  /*0270*/  IMAD R17, R6, 0x6, R5.reuse ;  /* 0x0000000606117824 */ /* 0x100fe200078e0205 */
[----:B------:R-:W-:Y:S01]  /*0280*/  IADD3 R18, PT, PT, R18, 0x1, RZ ;  /* 0x0000000112127810 */ /* 0x000fe20007ffe0ff */
[----:B------:R-:W-:Y:S01]  /*0290*/  IMAD R13, R6, 0x4, R5 ;  /* 0x00000004060d7824 */ /* 0x000fe200078e0205 */
[C---:B------:R-:W-:Y:S01]  /*02a0*/  IADD3 R6, PT, PT, R14.reuse, 0x4, RZ ;  /* 0x000000040e067810 */ /* 0x040fe20007ffe0ff */
[----:B------:R-:W-:Y:S01]  /*02b0*/  VIADD R4, R14, 0x2 ;  /* 0x000000020e047836 */ /* 0x000fe20000000000 */
[----:B------:R-:W-:Y:S01]  /*02c0*/  LOP3.LUT R18, R18, 0x7ffffff8, RZ, 0xc0, !PT ;  /* 0x7ffffff812127812 */ /* 0x000fe200078ec0ff */
[C---:B------:R-:W-:Y:S01]  /*02d0*/  VIADD R20, R14.reuse, 0x5 ;  /* 0x000000050e147836 */ /* 0x040fe20000000000 */
[C---:B------:R-:W-:Y:S01]  /*02e0*/  IADD3 R16, PT, PT, R5.reuse, UR9, RZ ;  /* 0x0000000905107c10 */ /* 0x040fe2000fffe0ff */
[----:B------:R-:W-:Y:S01]  /*02f0*/  VIADD R19, R14, 0x3 ;  /* 0x000000030e137836 */ /* 0x000fe20000000000 */
[----:B------:R-:W1:Y:S01]  /*0300*/  LDCU UR5, c[0x0][0x394] ;  /* 0x00007280ff0577ac */ /* 0x000e620008000800 */
[----:B------:R-:W-:-:S02]  /*0310*/  VIADD R10, R5, 0x3 ;  /* 0x00000003050a7836 */ /* 0x000fc40000000000 */
[-C--:B0-----:R-:W-:Y:S02]  /*0320*/  IMAD R21, R14, R15.reuse, R15 ;  /* 0x0000000f0e157224 */ /* 0x081fe400078e020f */
[-CC-:B------:R-:W-:Y:S02]  /*0330*/  IMAD R25, R22, R15.reuse, R0.reuse ;  /* 0x0000000f16197224 */ /* 0x180fe400078e0200 */
[-CC-:B------:R-:W-:Y:S01]  /*0340*/  IMAD R14, R4, R15.reuse, R0.reuse ;  /* 0x0000000f040e7224 */ /* 0x180fe200078e0200 */
[----:B------:R-:W-:Y:S01]  /*0350*/  IADD3 R24, PT, PT, R0, -UR8, R21 ;  /* 0x8000000800187c10 */ /* 0x000fe2000fffe015 */
[-CC-:B------:R-:W-:Y:S01]  /*0360*/  IMAD R21, R6, R15.reuse, R0.reuse ;  /* 0x0000000f06157224 */ /* 0x180fe200078e0200 */
[----:B------:R-:W-:Y:S01]  /*0370*/  IADD3 R28, PT, PT, R25, -UR8, RZ ;  /* 0x80000008191c7c10 */ /* 0x000fe2000fffe0ff */
[--C-:B------:R-:W-:Y:S01]  /*0380*/  IMAD R23, R20, R15, R0.reuse ;  /* 0x0000000f14177224 */ /* 0x100fe200078e0200 */
[----:B------:R-:W-:Y:S01]  /*0390*/  IADD3 R24, PT, PT, R24, R5, RZ ;  /* 0x0000000518187210 */ /* 0x000fe20007ffe0ff */
[-CC-:B------:R-:W-:Y:S01]  /*03a0*/  IMAD R6, R26, R15.reuse, R0.reuse ;  /* 0x0000000f1a067224 */ /* 0x180fe200078e0200 */
[----:B------:R-:W-:Y:S01]  /*03b0*/  IADD3 R22, PT, PT, R21, -UR8, RZ ;  /* 0x8000000815167c10 */ /* 0x000fe2000fffe0ff */
[----:B------:R-:W-:-:S02]  /*03c0*/  IMAD R15, R19, R15, R0 ;  /* 0x0000000f130f7224 */ /* 0x000fc400078e0200 */
[----:B------:R-:W-:Y:S01]  /*03d0*/  VIADD R20, R14, -UR8 ;  /* 0x800000080e147c36 */ /* 0x000fe20008000000 */
[----:B------:R-:W-:Y:S01]  /*03e0*/  IADD3 R25, PT, PT, R6, -UR8, RZ ;  /* 0x8000000806197c10 */ /* 0x000fe2000fffe0ff */
[----:B------:R-:W-:Y:S01]  /*03f0*/  VIADD R26, R23, -UR8 ;  /* 0x80000008171a7c36 */ /* 0x000fe20008000000 */
[-C--:B------:R-:W-:Y:S01]  /*0400*/  IADD3 R21, PT, PT, R22, R5.reuse, RZ ;  /* 0x0000000516157210 */ /* 0x080fe20007ffe0ff */
[----:B------:R-:W-:Y:S01]  /*0410*/  VIADD R14, R15, -UR8 ;  /* 0x800000080f0e7c36 */ /* 0x000fe20008000000 */
[-C--:B------:R-:W-:Y:S01]  /*0420*/  IADD3 R23, PT, PT, R28, R5.reuse, RZ ;  /* 0x000000051c177210 */ /* 0x080fe20007ffe0ff */
[----:B------:R-:W-:Y:S01]  /*0430*/  IMAD.MOV R4, RZ, RZ, -R18 ;  /* 0x000000ffff047224 */ /* 0x000fe200078e0a12 */
[----:B------:R-:W-:Y:S01]  /*0440*/  IADD3 R25, PT, PT, R25, R5, RZ ;  /* 0x0000000519197210 */ /* 0x000fe20007ffe0ff */
[--C-:B------:R-:W-:Y:S02]  /*0450*/  IMAD.IADD R20, R20, 0x1, R5.reuse ;  /* 0x0000000114147824 */ /* 0x100fe400078e0205 */
[----:B------:R-:W-:-:S02]  /*0460*/  IMAD.IADD R22, R26, 0x1, R5 ;  /* 0x000000011a167824 */ /* 0x000fc400078e0205 */
[----:B-1----:R-:W-:-:S07]  /*0470*/  IMAD.IADD R6, R14, 0x1, R5 ;  /* 0x000000010e067824 */ /* 0x002fce00078e0205 */
.L_x_2:
[----:B------:R-:W-:-:S05]  /*0480*/  VIADD R14, R19, 0xfffffffd ;  /* 0xfffffffd130e7836 */ /* 0x000fca0000000000 */
[----:B------:R-:W-:-:S04]  /*0490*/  ISETP.GE.AND P1, PT, R14, UR5, PT ;  /* 0x000000050e007c0c */ /* 0x000fc8000bf26270 */
[----:B------:R-:W-:-:S04]  /*04a0*/  ISETP.GT.AND P1, PT, R14, -0x1, !P1 ;  /* 0xffffffff0e00780c */ /* 0x000fc80004f24270 */
[----:B------:R-:W-:-:S13]  /*04b0*/  PLOP3.LUT P1, PT, P0, P1, PT, 0x80, 0x8 ;  /* 0x000000000008781c */ /* 0x000fda0000723070 */
[----:B------:R-:W0:Y:S01]  /*04c0*/  @P1 LDC.64 R14, c[0x0][0x398] ;  /* 0x0000e600ff0e1b82 */ /* 0x000e220000000a00 */
[----:B------:R-:W-:-:S05]  /*04d0*/  @P1 IADD3 R29, PT, PT, R10, -0x3, RZ ;  /* 0xfffffffd0a1d1810 */ /* 0x000fca0007ffe0ff */
[----:B0-----:R-:W-:Y:S02]  /*04e0*/  @P1 IMAD.WIDE.U32 R28, R29, 0x4, R14 ;  /* 0x000000041d1c1825 */ /* 0x001fe400078e000e */
[----:B------:R-:W0:Y:S04]  /*04f0*/  @P1 LDC.64 R14, c[0x0][0x380] ;  /* 0x0000e000ff0e1b82 */ /* 0x000e280000000a00 */
[----:B------:R-:W2:Y:S01]  /*0500*/  @P1 LDG.E R29, desc[UR6][R28.64] ;  /* 0x000000061c1d1981 */ /* 0x000ea2000c1e1900 */
[----:B0-----:R-:W-:-:S06]  /*0510*/  @P1 IMAD.WIDE R26, R11, 0x4, R14 ;  /* 0x000000040b1a1825 */ /* 0x001fcc00078e020e */
[----:B------:R-:W2:Y:S01]  /*0520*/  @P1 LDG.E R26, desc[UR6][R26.64] ;  /* 0x000000061a1a1981 */ /* 0x000ea2000c1e1900 */
[----:B------:R-:W-:-:S05]  /*0530*/  VIADD R14, R19, 0xfffffffe ;  /* 0xfffffffe130e7836 */ /* 0x000fca0000000000 */
[----:B------:R-:W-:-:S04]  /*0540*/  ISETP.GE.AND P2, PT, R14, UR5, PT ;  /* 0x000000050e007c0c */ /* 0x000fc8000bf46270 */
[----:B------:R-:W-:-:S04]  /*0550*/  ISETP.GT.AND P2, PT, R14, -0x1, !P2 ;  /* 0xffffffff0e00780c */ /* 0x000fc80005744270 */
[----:B------:R-:W-:-:S13]  /*0560*/  PLOP3.LUT P2, PT, P0, P2, PT, 0x80, 0x8 ;  /* 0x000000000008781c */ /* 0x000fda0000745070 */
[----:B------:R-:W0:Y:S01]  /*0570*/  @P2 LDC.64 R14, c[0x0][0x398] ;  /* 0x0000e600ff0e2b82 */ /* 0x000e220000000a00 */
[----:B--2---:R-:W-:Y:S01]  /*0580*/  @P1 FFMA R2, R29, R26, R2 ;  /* 0x0000001a1d021223 */ /* 0x004fe20000000002 */
[----:B------:R-:W-:-:S05]  /*0590*/  @P2 IADD3 R29, PT, PT, R16, 0x1, RZ ;  /* 0x00000001101d2810 */ /* 0x000fca0007ffe0ff */
        /* <DEDUP_REMOVED lines=16> */
[----:B------:R0:W2:Y:S01]  /*06a0*/  @P1 LDG.E R26, desc[UR6][R26.64] ;  /* 0x000000061a1a1981 */ /* 0x0000a2000c1e1900 */
[----:B------:R-:W-:-:S04]  /*06b0*/  ISETP.GE.AND P2, PT, R19, UR5, PT ;  /* 0x0000000513007c0c */ /* 0x000fc8000bf46270 */
[----:B------:R-:W-:-:S04]  /*06c0*/  ISETP.GT.AND P2, PT, R19, -0x1, !P2 ;  /* 0xffffffff1300780c */ /* 0x000fc80005744270 */
[----:B------:R-:W-:-:S13]  /*06d0*/  PLOP3.LUT P2, PT, P0, P2, PT, 0x80, 0x8 ;  /* 0x000000000008781c */ /* 0x000fda0000745070 */
[----:B------:R-:W1:Y:S01]  /*06e0*/  @P2 LDC.64 R14, c[0x0][0x398] ;  /* 0x0000e600ff0e2b82 */ /* 0x000e620000000a00 */
[----:B0-----:R-:W-:Y:S02]  /*06f0*/  @P2 VIADD R27, R17, 0x3 ;  /* 0x00000003111b2836 */ /* 0x001fe40000000000 */
[----:B--2---:R-:W-:Y:S02]  /*0700*/  @P1 FFMA R2, R29, R26, R2 ;  /* 0x0000001a1d021223 */ /* 0x004fe40000000002 */
[----:B-1----:R-:W-:-:S03]  /*0710*/  @P2 IMAD.WIDE.U32 R26, R27, 0x4, R14 ;  /* 0x000000041b1a2825 */ /* 0x002fc600078e000e */
[----:B------:R-:W0:Y:S03]  /*0720*/  @P2 LDC.64 R14, c[0x0][0x380] ;  /* 0x0000e000ff0e2b82 */ /* 0x000e260000000a00 */
[----:B------:R-:W2:Y:S01]  /*0730*/  @P2 LDG.E R27, desc[UR6][R26.64] ;  /* 0x000000061a1b2981 */ /* 0x000ea2000c1e1900 */
[----:B0-----:R-:W-:-:S06]  /*0740*/  @P2 IMAD.WIDE R28, R6, 0x4, R14 ;  /* 0x00000004061c2825 */ /* 0x001fcc00078e020e */
[----:B------:R-:W2:Y:S01]  /*0750*/  @P2 LDG.E R28, desc[UR6][R28.64] ;  /* 0x000000061c1c2981 */ /* 0x000ea2000c1e1900 */
[----:B------:R-:W-:-:S04]  /*0760*/  IADD3 R14, PT, PT, R19, 0x1, RZ ;  /* 0x00000001130e7810 */ /* 0x000fc80007ffe0ff */
[----:B------:R-:W-:-:S04]  /*0770*/  ISETP.GE.AND P1, PT, R14, UR5, PT ;  /* 0x000000050e007c0c */ /* 0x000fc8000bf26270 */
[----:B------:R-:W-:-:S04]  /*0780*/  ISETP.GT.AND P1, PT, R14, -0x1, !P1 ;  /* 0xffffffff0e00780c */ /* 0x000fc80004f24270 */
[----:B------:R-:W-:-:S13]  /*0790*/  PLOP3.LUT P1, PT, P0, P1, PT, 0x80, 0x8 ;  /* 0x000000000008781c */ /* 0x000fda0000723070 */
[----:B------:R-:W0:Y:S01]  /*07a0*/  @P1 LDC.64 R14, c[0x0][0x398] ;  /* 0x0000e600ff0e1b82 */ /* 0x000e220000000a00 */
[----:B--2---:R-:W-:Y:S01]  /*07b0*/  @P2 FFMA R2, R27, R28, R2 ;  /* 0x0000001c1b022223 */ /* 0x004fe20000000002 */
[----:B------:R-:W-:-:S04]  /*07c0*/  @P1 VIADD R27, R12, 0x4 ;  /* 0x000000040c1b1836 */ /* 0x000fc80000000000 */
[----:B0-----:R-:W-:Y:S02]  /*07d0*/  @P1 IMAD.WIDE.U32 R26, R27, 0x4, R14 ;  /* 0x000000041b1a1825 */ /* 0x001fe400078e000e */
[----:B------:R-:W0:Y:S04]  /*07e0*/  @P1 LDC.64 R14, c[0x0][0x380] ;  /* 0x0000e000ff0e1b82 */ /* 0x000e280000000a00 */
        /* <DEDUP_REMOVED lines=27> */
[----:B------:R-:W-:-:S04]  /*09a0*/  IADD3 R14, PT, PT, R19, 0x4, RZ ;  /* 0x00000004130e7810 */ /* 0x000fc80007ffe0ff */
[----:B------:R-:W-:-:S04]  /*09b0*/  ISETP.GE.AND P2, PT, R14, UR5, PT ;  /* 0x000000050e007c0c */ /* 0x000fc8000bf46270 */
[----:B------:R-:W-:Y:S01]  /*09c0*/  ISETP.GT.AND P2, PT, R14, -0x1, !P2 ;  /* 0xffffffff0e00780c */ /* 0x000fe20005744270 */
[----:B0-----:R-:W0:Y:S03]  /*09d0*/  LDC R29, c[0x0][0x390] ;  /* 0x0000e400ff1d7b82 */ /* 0x001e260000000800 */
[----:B------:R-:W-:-:S13]  /*09e0*/  PLOP3.LUT P2, PT, P0, P2, PT, 0x80, 0x8 ;  /* 0x000000000008781c */ /* 0x000fda0000745070 */
[----:B------:R-:W1:Y:S01]  /*09f0*/  @P2 LDC.64 R14, c[0x0][0x398] ;  /* 0x0000e600ff0e2b82 */ /* 0x000e620000000a00 */
[----:B--2---:R-:W-:Y:S01]  /*0a00*/  @P1 FFMA R2, R27, R28, R2 ;  /* 0x0000001c1b021223 */ /* 0x004fe20000000002 */
[----:B------:R-:W-:-:S04]  /*0a10*/  @P2 VIADD R27, R7, 0x7 ;  /* 0x00000007071b2836 */ /* 0x000fc80000000000 */
[----:B-1----:R-:W-:Y:S02]  /*0a20*/  @P2 IMAD.WIDE.U32 R26, R27, 0x4, R14 ;  /* 0x000000041b1a2825 */ /* 0x002fe400078e000e */
[----:B------:R-:W1:Y:S04]  /*0a30*/  @P2 LDC.64 R14, c[0x0][0x380] ;  /* 0x0000e000ff0e2b82 */ /* 0x000e680000000a00 */
[----:B------:R-:W2:Y:S01]  /*0a40*/  @P2 LDG.E R27, desc[UR6][R26.64] ;  /* 0x000000061a1b2981 */ /* 0x000ea2000c1e1900 */
[----:B-1----:R-:W-:-:S06]  /*0a50*/  @P2 IMAD.WIDE R14, R25, 0x4, R14 ;  /* 0x00000004190e2825 */ /* 0x002fcc00078e020e */
[----:B------:R-:W2:Y:S01]  /*0a60*/  @P2 LDG.E R14, desc[UR6][R14.64] ;  /* 0x000000060e0e2981 */ /* 0x000ea2000c1e1900 */
[----:B------:R-:W-:Y:S01]  /*0a70*/  IADD3 R4, PT, PT, R4, 0x8, RZ ;  /* 0x0000000804047810 */ /* 0x000fe20007ffe0ff */
[----:B------:R-:W-:Y:S01]  /*0a80*/  VIADD R17, R17, UR4 ;  /* 0x0000000411117c36 */ /* 0x000fe20008000000 */
[----:B------:R-:W-:Y:S01]  /*0a90*/  IADD3 R19, PT, PT, R19, 0x8, RZ ;  /* 0x0000000813137810 */ /* 0x000fe20007ffe0ff */
[----:B------:R-:W-:Y:S01]  /*0aa0*/  VIADD R13, R13, UR4 ;  /* 0x000000040d0d7c36 */ /* 0x000fe20008000000 */
[----:B------:R-:W-:Y:S01]  /*0ab0*/  ISETP.NE.AND P1, PT, R4, RZ, PT ;  /* 0x000000ff0400720c */ /* 0x000fe20003f25270 */
[----:B------:R-:W-:Y:S01]  /*0ac0*/  VIADD R8, R8, UR4 ;  /* 0x0000000408087c36 */ /* 0x000fe20008000000 */
[----:B------:R-:W-:Y:S01]  /*0ad0*/  IADD3 R10, PT, PT, R10, UR4, RZ ;  /* 0x000000040a0a7c10 */ /* 0x000fe2000fffe0ff */
[C---:B0-----:R-:W-:Y:S01]  /*0ae0*/  IMAD R24, R29.reuse, 0x8, R24 ;  /* 0x000000081d187824 */ /* 0x041fe200078e0218 */
[----:B------:R-:W-:Y:S01]  /*0af0*/  IADD3 R16, PT, PT, R16, UR4, RZ ;  /* 0x0000000410107c10 */ /* 0x000fe2000fffe0ff */
[C---:B------:R-:W-:Y:S01]  /*0b00*/  IMAD R22, R29.reuse, 0x8, R22 ;  /* 0x000000081d167824 */ /* 0x040fe200078e0216 */
[----:B------:R-:W-:Y:S01]  /*0b10*/  IADD3 R12, PT, PT, R12, UR4, RZ ;  /* 0x000000040c0c7c10 */ /* 0x000fe2000fffe0ff */
[----:B------:R-:W-:Y:S01]  /*0b20*/  IMAD R11, R29, 0x8, R11 ;  /* 0x000000081d0b7824 */ /* 0x000fe200078e020b */
[----:B------:R-:W-:-:S02]  /*0b30*/  IADD3 R9, PT, PT, R9, UR4, RZ ;  /* 0x0000000409097c10 */ /* 0x000fc4000fffe0ff */
[----:B------:R-:W-:Y:S02]  /*0b40*/  IADD3 R7, PT, PT, R7, UR4, RZ ;  /* 0x0000000407077c10 */ /* 0x000fe4000fffe0ff */
[C---:B------:R-:W-:Y:S02]  /*0b50*/  LEA R6, R29.reuse, R6, 0x3 ;  /* 0x000000061d067211 */ /* 0x040fe400078e18ff */
[C---:B------:R-:W-:Y:S02]  /*0b60*/  LEA R20, R29.reuse, R20, 0x3 ;  /* 0x000000141d147211 */ /* 0x040fe400078e18ff */
[C---:B------:R-:W-:Y:S02]  /*0b70*/  LEA R21, R29.reuse, R21, 0x3 ;  /* 0x000000151d157211 */ /* 0x040fe400078e18ff */
[C---:B------:R-:W-:Y:S02]  /*0b80*/  LEA R23, R29.reuse, R23, 0x3 ;  /* 0x000000171d177211 */ /* 0x040fe400078e18ff */
[----:B------:R-:W-:Y:S01]  /*0b90*/  LEA R25, R29, R25, 0x3 ;  /* 0x000000191d197211 */ /* 0x000fe200078e18ff */
[----:B--2---:R-:W-:Y:S01]  /*0ba0*/  @P2 FFMA R2, R27, R14, R2 ;  /* 0x0000000e1b022223 */ /* 0x004fe20000000002 */
[----:B------:R-:W-:Y:S06]  /*0bb0*/  @P1 BRA `(.L_x_2) ;  /* 0xfffffff800301947 */ /* 0x000fec000383ffff */
[----:B------:R-:W-:-:S07]  /*0bc0*/  MOV R22, R18 ;  /* 0x0000001200167202 */ /* 0x000fce0000000f00 */
.L_x_1:
[----:B------:R-:W0:Y:S01]  /*0bd0*/  LDC R10, c[0x0][0x3a0] ;  /* 0x0000e800ff0a7b82 */ /* 0x000e220000000800 */
[----:B------:R-:W1:Y:S01]  /*0be0*/  LDCU UR5, c[0x0][0x3a0] ;  /* 0x00007400ff0577ac */ /* 0x000e620008000800 */
[----:B------:R-:W2:Y:S01]  /*0bf0*/  LDCU UR8, c[0x0][0x394] ;  /* 0x00007280ff0877ac */ /* 0x000ea20008000800 */
[C---:B0-----:R-:W-:Y:S01]  /*0c00*/  SHF.L.U32 R4, R10.reuse, 0x1, RZ ;  /* 0x000000010a047819 */ /* 0x041fe200000006ff */
[----:B------:R-:W-:Y:S01]  /*0c10*/  IMAD.IADD R7, R3, 0x1, -R10 ;  /* 0x0000000103077824 */ /* 0x000fe200078e0a0a */
[----:B------:R-:W-:Y:S02]  /*0c20*/  LEA R8, R10, 0x1, 0x1 ;  /* 0x000000010a087811 */ /* 0x000fe400078e08ff */
[----:B------:R-:W-:-:S04]  /*0c30*/  VIMNMX R4, PT, PT, RZ, R4, !PT ;  /* 0x00000004ff047248 */ /* 0x000fc80007fe0100 */
[C---:B------:R-:W-:Y:S02]  /*0c40*/  LOP3.LUT R6, R4.reuse, 0x6, RZ, 0xc0, !PT ;  /* 0x0000000604067812 */ /* 0x040fe400078ec0ff */
[----:B------:R-:W-:Y:S02]  /*0c50*/  LOP3.LUT P5, RZ, R4, 0x2, RZ, 0xc0, !PT ;  /* 0x0000000204ff7812 */ /* 0x000fe400078ac0ff */
[----:B------:R-:W-:Y:S02]  /*0c60*/  ISETP.GE.U32.AND P1, PT, R6, 0x3, PT ;  /* 0x000000030600780c */ /* 0x000fe40003f26070 */
[----:B-1----:R-:W-:-:S11]  /*0c70*/  IADD3 R6, PT, PT, R5, -UR5, R0 ;  /* 0x8000000505067c10 */ /* 0x002fd6000fffe000 */
[----:B--2---:R-:W-:Y:S05]  /*0c80*/  @!P1 BRA `(.L_x_3) ;  /* 0x0000000000e49947 */ /* 0x004fea0003800000 */
[----:B------:R-:W0:Y:S01]  /*0c90*/  LDCU UR5, c[0x0][0x394] ;  /* 0x00007280ff0577ac */ /* 0x000e220008000800 */
[----:B------:R-:W-:-:S04]  /*0ca0*/  IADD3 R18, PT, PT, R7, R22, RZ ;  /* 0x0000001607127210 */ /* 0x000fc80007ffe0ff */
[C---:B------:R-:W-:Y:S01]  /*0cb0*/  IADD3 R12, PT, PT, R18.reuse, 0x1, RZ ;  /* 0x00000001120c7810 */ /* 0x040fe20007ffe0ff */
[C---:B------:R-:W-:Y:S01]  /*0cc0*/  VIADD R23, R18.reuse, 0x2 ;  /* 0x0000000212177836 */ /* 0x040fe20000000000 */
[C---:B------:R-:W-:Y:S02]  /*0cd0*/  IADD3 R9, PT, PT, R18.reuse, 0x3, RZ ;  /* 0x0000000312097810 */ /* 0x040fe40007ffe0ff */
[----:B0-----:R-:W-:Y:S02]  /*0ce0*/  ISETP.GE.AND P1, PT, R18, UR5, PT ;  /* 0x0000000512007c0c */ /* 0x001fe4000bf26270 */
[----:B------:R-:W-:Y:S02]  /*0cf0*/  ISETP.GE.AND P2, PT, R12, UR5, PT ;  /* 0x000000050c007c0c */ /* 0x000fe4000bf46270 */
[----:B------:R-:W-:Y:S02]  /*0d00*/  ISETP.GT.AND P1, PT, R18, -0x1, !P1 ;  /* 0xffffffff1200780c */ /* 0x000fe40004f24270 */
[----:B------:R-:W-:-:S02]  /*0d10*/  ISETP.GT.AND P2, PT, R12, -0x1, !P2 ;  /* 0xffffffff0c00780c */ /* 0x000fc40005744270 */
[----:B------:R-:W-:Y:S02]  /*0d20*/  PLOP3.LUT P1, PT, P0, P1, PT, 0x80, 0x8 ;  /* 0x000000000008781c */ /* 0x000fe40000723070 */
[----:B------:R-:W-:Y:S02]  /*0d30*/  PLOP3.LUT P2, PT, P0, P2, PT, 0x80, 0x8 ;  /* 0x000000000008781c */ /* 0x000fe40000745070 */
[----:B------:R-:W-:Y:S02]  /*0d40*/  ISETP.GE.AND P4, PT, R23, UR5, PT ;  /* 0x0000000517007c0c */ /* 0x000fe4000bf86270 */
[----:B------:R-:W-:Y:S02]  /*0d50*/  ISETP.GE.AND P3, PT, R9, UR5, PT ;  /* 0x0000000509007c0c */ /* 0x000fe4000bf66270 */
[----:B------:R-:W-:Y:S02]  /*0d60*/  ISETP.GT.AND P4, PT, R23, -0x1, !P4 ;  /* 0xffffffff1700780c */ /* 0x000fe40006784270 */
[----:B------:R-:W-:-:S02]  /*0d70*/  ISETP.GT.AND P3, PT, R9, -0x1, !P3 ;  /* 0xffffffff0900780c */ /* 0x000fc40005f64270 */
[----:B------:R-:W-:Y:S01]  /*0d80*/  PLOP3.LUT P4, PT, P0, P4, PT, 0x80, 0x8 ;  /* 0x000000000008781c */ /* 0x000fe20000789070 */
[----:B------:R-:W0:Y:S01]  /*0d90*/  @P1 LDC.64 R10, c[0x0][0x398] ;  /* 0x0000e600ff0a1b82 */ /* 0x000e220000000a00 */
[----:B------:R-:W-:Y:S01]  /*0da0*/  @P1 IMAD R13, R22, R8, R5 ;  /* 0x00000008160d1224 */ /* 0x000fe200078e0205 */
[----:B------:R-:W-:-:S06]  /*0db0*/  PLOP3.LUT P3, PT, P0, P3, PT, 0x80, 0x8 ;  /* 0x000000000008781c */ /* 0x000fcc0000767070 */
[----:B------:R-:W1:Y:S08]  /*0dc0*/  @P1 LDC.64 R26, c[0x0][0x380] ;  /* 0x0000e000ff1a1b82 */ /* 0x000e700000000a00 */
[----:B------:R-:W2:Y:S08]  /*0dd0*/  @P2 LDC.64 R14, c[0x0][0x398] ;  /* 0x0000e600ff0e2b82 */ /* 0x000eb00000000a00 */
[----:B------:R-:W3:Y:S01]  /*0de0*/  @P2 LDC.64 R16, c[0x0][0x380] ;  /* 0x0000e000ff102b82 */ /* 0x000ee20000000a00 */
[----:B0-----:R-:W-:-:S04]  /*0df0*/  @P1 IMAD.WIDE.U32 R10, R13, 0x4, R10 ;  /* 0x000000040d0a1825 */ /* 0x001fc800078e000a */
[-C--:B------:R-:W-:Y:S01]  /*0e00*/  @P1 IMAD R13, R18, R29.reuse, R6 ;  /* 0x0000001d120d1224 */ /* 0x080fe200078e0206 */
[----:B------:R0:W4:Y:S01]  /*0e10*/  @P1 LDG.E R25, desc[UR6][R10.64] ;  /* 0x000000060a191981 */ /* 0x000122000c1e1900 */
[----:B------:R-:W-:Y:S02]  /*0e20*/  @P2 IMAD R18, R22, R8, R8 ;  /* 0x0000000816122224 */ /* 0x000fe400078e0208 */
[----:B------:R-:W-:Y:S02]  /*0e30*/  @P2 IMAD R21, R12, R29, R6 ;  /* 0x0000001d0c152224 */ /* 0x000fe400078e0206 */
[----:B-1----:R-:W-:Y:S01]  /*0e40*/  @P1 IMAD.WIDE R26, R13, 0x4, R26 ;  /* 0x000000040d1a1825 */ /* 0x002fe200078e021a */
[----:B------:R-:W-:Y:S01]  /*0e50*/  @P2 IADD3 R19, PT, PT, R18, R5, RZ ;  /* 0x0000000512132210 */ /* 0x000fe20007ffe0ff */
[----:B------:R-:W1:Y:S02]  /*0e60*/  @P4 LDC.64 R12, c[0x0][0x380] ;  /* 0x0000e000ff0c4b82 */ /* 0x000e640000000a00 */
[----:B------:R-:W-:Y:S01]  /*0e70*/  @P4 VIADD R28, R22, 0x2 ;  /* 0x00000002161c4836 */ /* 0x000fe20000000000 */
[----:B------:R-:W4:Y:S01]  /*0e80*/  @P1 LDG.E R24, desc[UR6][R26.64] ;  /* 0x000000061a181981 */ /* 0x000f22000c1e1900 */
[----:B--2---:R-:W-:-:S04]  /*0e90*/  @P2 IMAD.WIDE.U32 R14, R19, 0x4, R14 ;  /* 0x00000004130e2825 */ /* 0x004fc800078e000e */
[----:B0-----:R-:W0:Y:S01]  /*0ea0*/  @P4 LDC.64 R10, c[0x0][0x398] ;  /* 0x0000e600ff0a4b82 */ /* 0x001e220000000a00 */
[----:B---3--:R-:W-:Y:S01]  /*0eb0*/  @P2 IMAD.WIDE R16, R21, 0x4, R16 ;  /* 0x0000000415102825 */ /* 0x008fe200078e0210 */
[----:B------:R-:W2:Y:S06]  /*0ec0*/  @P2 LDG.E R15, desc[UR6][R14.64] ;  /* 0x000000060e0f2981 */ /* 0x000eac000c1e1900 */
[----:B------:R-:W3:Y:S01]  /*0ed0*/  @P3 LDC.64 R18, c[0x0][0x398] ;  /* 0x0000e600ff123b82 */ /* 0x000ee20000000a00 */
[----:B------:R5:W2:Y:S07]  /*0ee0*/  @P2 LDG.E R16, desc[UR6][R16.64] ;  /* 0x0000000610102981 */ /* 0x000aae000c1e1900 */
[----:B------:R-:W3:Y:S01]  /*0ef0*/  @P3 LDC.64 R20, c[0x0][0x380] ;  /* 0x0000e000ff143b82 */ /* 0x000ee20000000a00 */
[----:B------:R-:W-:-:S02]  /*0f00*/  @P4 IMAD R28, R28, R8, R5 ;  /* 0x000000081c1c4224 */ /* 0x000fc400078e0205 */
[-CC-:B-----5:R-:W-:Y:S01]  /*0f10*/  @P4 IMAD R17, R23, R29.reuse, R6.reuse ;  /* 0x0000001d17114224 */ /* 0x1a0fe200078e0206 */
[----:B------:R-:W-:Y:S01]  /*0f20*/  @P3 IADD3 R23, PT, PT, R22, 0x3, RZ ;  /* 0x0000000316173810 */ /* 0x000fe20007ffe0ff */
[----:B------:R-:W-:Y:S02]  /*0f30*/  @P3 IMAD R9, R9, R29, R6 ;  /* 0x0000001d09093224 */ /* 0x000fe400078e0206 */
[----:B-1----:R-:W-:-:S04]  /*0f40*/  @P4 IMAD.WIDE R12, R17, 0x4, R12 ;  /* 0x00000004110c4825 */ /* 0x002fc800078e020c */
[----:B0-----:R-:W-:Y:S02]  /*0f50*/  @P4 IMAD.WIDE.U32 R10, R28, 0x4, R10 ;  /* 0x000000041c0a4825 */ /* 0x001fe400078e000a */
[----:B------:R-:W5:Y:S02]  /*0f60*/  @P4 LDG.E R12, desc[UR6][R12.64] ;  /* 0x000000060c0c4981 */ /* 0x000f64000c1e1900 */
[----:B------:R-:W-:Y:S02]  /*0f70*/  @P3 IMAD R23, R23, R8, R5 ;  /* 0x0000000817173224 */ /* 0x000fe400078e0205 */
[----:B------:R-:W5:Y:S02]  /*0f80*/  @P4 LDG.E R11, desc[UR6][R10.64] ;  /* 0x000000060a0b4981 */ /* 0x000f64000c1e1900 */
[----:B---3--:R-:W-:-:S04]  /*0f90*/  @P3 IMAD.WIDE.U32 R18, R23, 0x4, R18 ;  /* 0x0000000417123825 */ /* 0x008fc800078e0012 */
[----:B------:R-:W-:Y:S02]  /*0fa0*/  @P3 IMAD.WIDE R20, R9, 0x4, R20 ;  /* 0x0000000409143825 */ /* 0x000fe400078e0214 */
[----:B------:R-:W3:Y:S04]  /*0fb0*/  @P3 LDG.E R19, desc[UR6][R18.64] ;  /* 0x0000000612133981 */ /* 0x000ee8000c1e1900 */
[----:B------:R-:W3:Y:S01]  /*0fc0*/  @P3 LDG.E R20, desc[UR6][R20.64] ;  /* 0x0000000614143981 */ /* 0x000ee2000c1e1900 */
[----:B------:R-:W-:Y:S01]  /*0fd0*/  IADD3 R22, PT, PT, R22, 0x4, RZ ;  /* 0x0000000416167810 */ /* 0x000fe20007ffe0ff */
[----:B----4-:R-:W-:-:S04]  /*0fe0*/  @P1 FFMA R2, R25, R24, R2 ;  /* 0x0000001819021223 */ /* 0x010fc80000000002 */
[----:B--2---:R-:W-:-:S04]  /*0ff0*/  @P2 FFMA R2, R15, R16, R2 ;  /* 0x000000100f022223 */ /* 0x004fc80000000002 */
[----:B-----5:R-:W-:-:S04]  /*1000*/  @P4 FFMA R2, R11, R12, R2 ;  /* 0x0000000c0b024223 */ /* 0x020fc80000000002 */
[----:B---3--:R-:W-:-:S07]  /*1010*/  @P3 FFMA R2, R19, R20, R2 ;  /* 0x0000001413023223 */ /* 0x008fce0000000002 */
.L_x_3:
[----:B------:R-:W-:Y:S05]  /*1020*/  @!P5 BRA `(.L_x_4) ;  /* 0x000000000074d947 */ /* 0x000fea0003800000 */
[----:B------:R-:W0:Y:S01]  /*1030*/  LDCU UR5, c[0x0][0x394] ;  /* 0x00007280ff0577ac */ /* 0x000e220008000800 */
[----:B------:R-:W-:-:S05]  /*1040*/  IMAD.IADD R9, R7, 0x1, R22 ;  /* 0x0000000107097824 */ /* 0x000fca00078e0216 */
[C---:B------:R-:W-:Y:S02]  /*1050*/  IADD3 R18, PT, PT, R9.reuse, 0x1, RZ ;  /* 0x0000000109127810 */ /* 0x040fe40007ffe0ff */
[C---:B0-----:R-:W-:Y:S02]  /*1060*/  ISETP.GE.AND P1, PT, R9.reuse, UR5, PT ;  /* 0x0000000509007c0c */ /* 0x041fe4000bf26270 */
[C---:B------:R-:W-:Y:S02]  /*1070*/  ISETP.GE.AND P2, PT, R18.reuse, UR5, PT ;  /* 0x0000000512007c0c */ /* 0x040fe4000bf46270 */
[----:B------:R-:W-:Y:S02]  /*1080*/  ISETP.GT.AND P1, PT, R9, -0x1, !P1 ;  /* 0xffffffff0900780c */ /* 0x000fe40004f24270 */
[----:B------:R-:W-:Y:S02]  /*1090*/  ISETP.GT.AND P2, PT, R18, -0x1, !P2 ;  /* 0xffffffff1200780c */ /* 0x000fe40005744270 */
[----:B------:R-:W-:-:S02]  /*10a0*/  PLOP3.LUT P1, PT, P0, P1, PT, 0x80, 0x8 ;  /* 0x000000000008781c */ /* 0x000fc40000723070 */
[----:B------:R-:W-:-:S11]  /*10b0*/  PLOP3.LUT P2, PT, P0, P2, PT, 0x80, 0x8 ;  /* 0x000000000008781c */ /* 0x000fd60000745070 */
[----:B------:R-:W0:Y:S01]  /*10c0*/  @P1 LDC.64 R14, c[0x0][0x398] ;  /* 0x0000e600ff0e1b82 */ /* 0x000e220000000a00 */
[CC--:B------:R-:W-:Y:S02]  /*10d0*/  @P1 IMAD R19, R22.reuse, R8.reuse, R5 ;  /* 0x0000000816131224 */ /* 0x0c0fe400078e0205 */
[----:B------:R-:W-:Y:S02]  /*10e0*/  @P2 IMAD R20, R22, R8, R8 ;  /* 0x0000000816142224 */ /* 0x000fe400078e0208 */
[----:B------:R-:W-:-:S03]  /*10f0*/  @P1 IMAD R9, R9, R29, R6 ;  /* 0x0000001d09091224 */ /* 0x000fc600078e0206 */
[----:B------:R-:W1:Y:S08]  /*1100*/  @P1 LDC.64 R16, c[0x0][0x380] ;  /* 0x0000e000ff101b82 */ /* 0x000e700000000a00 */
[----:B------:R-:W2:Y:S08]  /*1110*/  @P2 LDC.64 R12, c[0x0][0x398] ;  /* 0x0000e600ff0c2b82 */ /* 0x000eb00000000a00 */
[----:B------:R-:W3:Y:S01]  /*1120*/  @P2 LDC.64 R10, c[0x0][0x380] ;  /* 0x0000e000ff0a2b82 */ /* 0x000ee20000000a00 */
[----:B0-----:R-:W-:Y:S01]  /*1130*/  @P1 IMAD.WIDE.U32 R14, R19, 0x4, R14 ;  /* 0x00000004130e1825 */ /* 0x001fe200078e000e */
[----:B------:R-:W-:-:S05]  /*1140*/  @P2 IADD3 R19, PT, PT, R20, R5, RZ ;  /* 0x0000000514132210 */ /* 0x000fca0007ffe0ff */
[----:B------:R-:W4:Y:S01]  /*1150*/  @P1 LDG.E R15, desc[UR6][R14.64] ;  /* 0x000000060e0f1981 */ /* 0x000f22000c1e1900 */
[----:B-1----:R-:W-:-:S04]  /*1160*/  @P1 IMAD.WIDE R16, R9, 0x4, R16 ;  /* 0x0000000409101825 */ /* 0x002fc800078e0210 */
[----:B------:R-:W-:Y:S02]  /*1170*/  @P2 IMAD R9, R18, R29, R6 ;  /* 0x0000001d12092224 */ /* 0x000fe400078e0206 */
[----:B------:R-:W4:Y:S01]  /*1180*/  @P1 LDG.E R17, desc[UR6][R16.64] ;  /* 0x0000000610111981 */ /* 0x000f22000c1e1900 */
[----:B--2---:R-:W-:-:S06]  /*1190*/  @P2 IMAD.WIDE.U32 R12, R19, 0x4, R12 ;  /* 0x00000004130c2825 */ /* 0x004fcc00078e000c */
[----:B------:R-:W2:Y:S01]  /*11a0*/  @P2 LDG.E R13, desc[UR6][R12.64] ;  /* 0x000000060c0d2981 */ /* 0x000ea2000c1e1900 */
[----:B---3--:R-:W-:-:S06]  /*11b0*/  @P2 IMAD.WIDE R10, R9, 0x4, R10 ;  /* 0x00000004090a2825 */ /* 0x008fcc00078e020a */
[----:B------:R-:W2:Y:S01]  /*11c0*/  @P2 LDG.E R11, desc[UR6][R10.64] ;  /* 0x000000060a0b2981 */ /* 0x000ea2000c1e1900 */
[----:B------:R-:W-:Y:S02]  /*11d0*/  VIADD R22, R22, 0x2 ;  /* 0x0000000216167836 */ /* 0x000fe40000000000 */
[----:B----4-:R-:W-:-:S04]  /*11e0*/  @P1 FFMA R2, R15, R17, R2 ;  /* 0x000000110f021223 */ /* 0x010fc80000000002 */
[----:B--2---:R-:W-:-:S07]  /*11f0*/  @P2 FFMA R2, R13, R11, R2 ;  /* 0x0000000b0d022223 */ /* 0x004fce0000000002 */
.L_x_4:
[----:B------:R-:W-:Y:S01]  /*1200*/  IADD3 R9, PT, PT, R7, R22, RZ ;  /* 0x0000001607097210 */ /* 0x000fe20007ffe0ff */
[----:B------:R-:W-:Y:S03]  /*1210*/  BSSY.RECONVERGENT B0, `(.L_x_5) ;  /* 0x000000e000007945 */ /* 0x000fe60003800200 */
[----:B------:R-:W-:-:S04]  /*1220*/  ISETP.GE.AND P1, PT, R9, UR8, PT ;  /* 0x0000000809007c0c */ /* 0x000fc8000bf26270 */
[----:B------:R-:W-:-:S04]  /*1230*/  ISETP.GT.AND P1, PT, R9, -0x1, !P1 ;  /* 0xffffffff0900780c */ /* 0x000fc80004f24270 */
[----:B------:R-:W-:-:S13]  /*1240*/  PLOP3.LUT P1, PT, P0, P1, PT, 0x80, 0x8 ;  /* 0x000000000008781c */ /* 0x000fda0000723070 */
[----:B------:R-:W-:Y:S05]  /*1250*/  @!P1 BRA `(.L_x_6) ;  /* 0x0000000000249947 */ /* 0x000fea0003800000 */
[----:B------:R-:W0:Y:S01]  /*1260*/  LDC.64 R12, c[0x0][0x398] ;  /* 0x0000e600ff0c7b82 */ /* 0x000e220000000a00 */
[----:B------:R-:W-:Y:S02]  /*1270*/  IMAD R7, R22, R8, R5 ;  /* 0x0000000816077224 */ /* 0x000fe400078e0205 */
[----:B------:R-:W-:-:S05]  /*1280*/  IMAD R29, R9, R29, R6 ;  /* 0x0000001d091d7224 */ /* 0x000fca00078e0206 */
[----:B------:R-:W1:Y:S01]  /*1290*/  LDC.64 R10, c[0x0][0x380] ;  /* 0x0000e000ff0a7b82 */ /* 0x000e620000000a00 */
[----:B0-----:R-:W-:-:S06]  /*12a0*/  IMAD.WIDE.U32 R6, R7, 0x4, R12 ;  /* 0x0000000407067825 */ /* 0x001fcc00078e000c */
[----:B------:R-:W2:Y:S01]  /*12b0*/  LDG.E R7, desc[UR6][R6.64] ;  /* 0x0000000606077981 */ /* 0x000ea2000c1e1900 */
[----:B-1----:R-:W-:-:S06]  /*12c0*/  IMAD.WIDE R10, R29, 0x4, R10 ;  /* 0x000000041d0a7825 */ /* 0x002fcc00078e020a */
[----:B------:R-:W2:Y:S02]  /*12d0*/  LDG.E R10, desc[UR6][R10.64] ;  /* 0x000000060a0a7981 */ /* 0x000ea4000c1e1900 */
[----:B--2---:R-:W-:-:S07]  /*12e0*/  FFMA R2, R7, R10, R2 ;  /* 0x0000000a07027223 */ /* 0x004fce0000000002 */
.L_x_6:
[----:B------:R-:W-:Y:S05]  /*12f0*/  BSYNC.RECONVERGENT B0 ;  /* 0x0000000000007941 */ /* 0x000fea0003800200 */
.L_x_5:
[C---:B------:R-:W-:Y:S02]  /*1300*/  ISETP.NE.AND P0, PT, R5.reuse, R4, PT ;  /* 0x000000040500720c */ /* 0x040fe40003f05270 */
[----:B------:R-:W-:-:S11]  /*1310*/  IADD3 R5, PT, PT, R5, 0x1, RZ ;  /* 0x0000000105057810 */ /* 0x000fd60007ffe0ff */
[----:B------:R-:W-:Y:S05]  /*1320*/  @P0 BRA `(.L_x_7) ;  /* 0xffffffec00780947 */ /* 0x000fea000383ffff */
.L_x_0:
[----:B------:R-:W0:Y:S01]  /*1330*/  LDC.64 R4, c[0x0][0x388] ;  /* 0x0000e200ff047b82 */ /* 0x000e220000000a00 */
[----:B------:R-:W1:Y:S02]  /*1340*/  LDCU UR5, c[0x0][0x390] ;  /* 0x00007200ff0577ac */ /* 0x000e640008000800 */
[----:B-1----:R-:W-:-:S04]  /*1350*/  IMAD R3, R3, UR5, R0 ;  /* 0x0000000503037c24 */ /* 0x002fc8000f8e0200 */
[----:B0-----:R-:W-:-:S05]  /*1360*/  IMAD.WIDE R4, R3, 0x4, R4 ;  /* 0x0000000403047825 */ /* 0x001fca00078e0204 */
[----:B------:R-:W-:Y:S01]  /*1370*/  STG.E desc[UR6][R4.64], R2 ;  /* 0x0000000204007986 */ /* 0x000fe2000c101906 */
[----:B------:R-:W-:Y:S05]  /*1380*/  EXIT ;  /* 0x000000000000794d */ /* 0x000fea0003800000 */
.L_x_8:
[----:B------:R-:W-:-:S00]  /*1390*/  BRA `(.L_x_8) ;  /* 0xfffffffc00fc7947 */ /* 0x000fc0000383ffff */
[----:B------:R-:W-:-:S00]  /*13a0*/  NOP ;  /* 0x0000000000007918 */ /* 0x000fc00000000000 */
        /* <DEDUP_REMOVED lines=13> */
.L_x_9:


//--------------------- .nv.shared.reserved.0     --------------------------
	.section	.nv.shared.reserved.0,"aw",@nobits
	.weak		__nv_reservedSMEM_offset_0_alias
	.size		__nv_reservedSMEM_offset_0_alias, 0, 64
	.other		__nv_reservedSMEM_offset_0_alias,@"STO_CUDA_RESERVED_SHARED STV_DEFAULT"
__nv_reservedSMEM_offset_0_alias:
	.zero		0
	.zero		64


//--------------------- .nv.constant0._Z20conv_2d_basic_kernelPKfPfiiS0_i --------------------------
	.section	.nv.constant0._Z20conv_2d_basic_kernelPKfPfiiS0_i,"a",@progbits
	.sectionflags	@""
	.align	4
.nv.constant0._Z20conv_2d_basic_kernelPKfPfiiS0_i:
	.zero		932


//--------------------- SYMBOLS --------------------------

	.type		.nv.reservedSmem.offset0,@object
	.size		.nv.reservedSmem.offset0,0x4
